//
// Generated by NVIDIA NVVM Compiler
//
// Compiler Build ID: CL-36424714
// Cuda compilation tools, release 13.0, V13.0.88
// Based on NVVM 20.0.0
//

.version 9.0
.target sm_100
.address_size 64

	// .globl	_Z18discrete_laplacianPdS_

.visible .entry _Z18discrete_laplacianPdS_(
	.param .u64 .ptr .align 1 _Z18discrete_laplacianPdS__param_0,
	.param .u64 .ptr .align 1 _Z18discrete_laplacianPdS__param_1
)
{
	.reg .pred 	%p<6>;
	.reg .b16 	%rs<7>;
	.reg .b32 	%r<7>;
	.reg .b64 	%rd<18>;
	.reg .b64 	%fd<19>;

	ld.param.u64 	%rd8, [_Z18discrete_laplacianPdS__param_0];
	ld.param.u64 	%rd7, [_Z18discrete_laplacianPdS__param_1];
	cvta.to.global.u64 	%rd1, %rd8;
	mov.u32 	%r1, %ctaid.x;
	setp.gt.u32 	%p1, %r1, 39999;
	@%p1 bra 	$L__BB0_9;
	cvta.to.global.u64 	%rd9, %rd7;
	mul.wide.u32 	%rd10, %r1, 8;
	add.s64 	%rd2, %rd1, %rd10;
	ld.global.f64 	%fd7, [%rd2];
	mul.f64 	%fd1, %fd7, 0dC010000000000000;
	add.s64 	%rd3, %rd9, %rd10;
	st.global.f64 	[%rd3], %fd1;
	cvt.u16.u32 	%rs2, %r1;
	shr.u16 	%rs3, %rs2, 3;
	mul.hi.u16 	%rs4, %rs3, 5243;
	shr.u16 	%rs5, %rs4, 1;
	mul.lo.s16 	%rs6, %rs5, 200;
	sub.s16 	%rs1, %rs2, %rs6;
	setp.ne.s16 	%p2, %rs1, 0;
	@%p2 bra 	$L__BB0_3;
	ld.global.f64 	%fd9, [%rd2+1592];
	add.f64 	%fd17, %fd9, %fd1;
	st.global.f64 	[%rd3], %fd17;
	bra.uni 	$L__BB0_4;
$L__BB0_3:
	ld.global.f64 	%fd8, [%rd2+-8];
	add.f64 	%fd17, %fd8, %fd1;
	st.global.f64 	[%rd3], %fd17;
	setp.eq.s16 	%p3, %rs1, 199;
	@%p3 bra 	$L__BB0_5;
$L__BB0_4:
	add.s32 	%r4, %r1, 1;
	cvt.u64.u32 	%rd17, %r4;
	bra.uni 	$L__BB0_6;
$L__BB0_5:
	add.s32 	%r3, %r1, -199;
	cvt.s64.s32 	%rd17, %r3;
$L__BB0_6:
	shl.b64 	%rd11, %rd17, 3;
	add.s64 	%rd12, %rd1, %rd11;
	ld.global.f64 	%fd10, [%rd12];
	add.f64 	%fd11, %fd10, %fd17;
	st.global.f64 	[%rd3], %fd11;
	setp.lt.u32 	%p4, %r1, 200;
	selp.b32 	%r5, 39800, -200, %p4;
	add.s32 	%r6, %r5, %r1;
	mul.wide.u32 	%rd13, %r6, 8;
	add.s64 	%rd14, %rd1, %rd13;
	ld.global.f64 	%fd12, [%rd14];
	add.f64 	%fd6, %fd12, %fd11;
	st.global.f64 	[%rd3], %fd6;
	add.s32 	%r2, %r1, -39800;
	setp.lt.u32 	%p5, %r2, 200;
	@%p5 bra 	$L__BB0_8;
	ld.global.f64 	%fd13, [%rd2+1600];
	add.f64 	%fd14, %fd13, %fd6;
	st.global.f64 	[%rd3], %fd14;
	bra.uni 	$L__BB0_9;
$L__BB0_8:
	mul.wide.u32 	%rd15, %r2, 8;
	add.s64 	%rd16, %rd1, %rd15;
	ld.global.f64 	%fd15, [%rd16];
	add.f64 	%fd16, %fd15, %fd6;
	st.global.f64 	[%rd3], %fd16;
$L__BB0_9:
	ret;

}
	// .globl	_Z13diff_Matrix_APdS_S_S_dddd
.visible .entry _Z13diff_Matrix_APdS_S_S_dddd(
	.param .u64 .ptr .align 1 _Z13diff_Matrix_APdS_S_S_dddd_param_0,
	.param .u64 .ptr .align 1 _Z13diff_Matrix_APdS_S_S_dddd_param_1,
	.param .u64 .ptr .align 1 _Z13diff_Matrix_APdS_S_S_dddd_param_2,
	.param .u64 .ptr .align 1 _Z13diff_Matrix_APdS_S_S_dddd_param_3,
	.param .f64 _Z13diff_Matrix_APdS_S_S_dddd_param_4,
	.param .f64 _Z13diff_Matrix_APdS_S_S_dddd_param_5,
	.param .f64 _Z13diff_Matrix_APdS_S_S_dddd_param_6,
	.param .f64 _Z13diff_Matrix_APdS_S_S_dddd_param_7
)
{
	.reg .pred 	%p<2>;
	.reg .b32 	%r<2>;
	.reg .b64 	%rd<14>;
	.reg .b64 	%fd<15>;

	ld.param.u64 	%rd1, [_Z13diff_Matrix_APdS_S_S_dddd_param_0];
	ld.param.u64 	%rd2, [_Z13diff_Matrix_APdS_S_S_dddd_param_1];
	ld.param.u64 	%rd3, [_Z13diff_Matrix_APdS_S_S_dddd_param_2];
	ld.param.u64 	%rd4, [_Z13diff_Matrix_APdS_S_S_dddd_param_3];
	ld.param.f64 	%fd1, [_Z13diff_Matrix_APdS_S_S_dddd_param_4];
	ld.param.f64 	%fd2, [_Z13diff_Matrix_APdS_S_S_dddd_param_5];
	ld.param.f64 	%fd3, [_Z13diff_Matrix_APdS_S_S_dddd_param_7];
	mov.u32 	%r1, %ctaid.x;
	setp.gt.u32 	%p1, %r1, 39999;
	@%p1 bra 	$L__BB1_2;
	cvta.to.global.u64 	%rd5, %rd3;
	cvta.to.global.u64 	%rd6, %rd1;
	cvta.to.global.u64 	%rd7, %rd2;
	cvta.to.global.u64 	%rd8, %rd4;
	mul.wide.u32 	%rd9, %r1, 8;
	add.s64 	%rd10, %rd5, %rd9;
	ld.global.f64 	%fd4, [%rd10];
	mul.f64 	%fd5, %fd1, %fd4;
	add.s64 	%rd11, %rd6, %rd9;
	ld.global.f64 	%fd6, [%rd11];
	add.s64 	%rd12, %rd7, %rd9;
	ld.global.f64 	%fd7, [%rd12];
	mul.f64 	%fd8, %fd6, %fd7;
	mul.f64 	%fd9, %fd7, %fd8;
	sub.f64 	%fd10, %fd5, %fd9;
	mov.f64 	%fd11, 0d3FF0000000000000;
	sub.f64 	%fd12, %fd11, %fd6;
	fma.rn.f64 	%fd13, %fd2, %fd12, %fd10;
	mul.f64 	%fd14, %fd3, %fd13;
	add.s64 	%rd13, %rd8, %rd9;
	st.global.f64 	[%rd13], %fd14;
$L__BB1_2:
	ret;

}
	// .globl	_Z13diff_Matrix_BPdS_S_S_dddd
.visible .entry _Z13diff_Matrix_BPdS_S_S_dddd(
	.param .u64 .ptr .align 1 _Z13diff_Matrix_BPdS_S_S_dddd_param_0,
	.param .u64 .ptr .align 1 _Z13diff_Matrix_BPdS_S_S_dddd_param_1,
	.param .u64 .ptr .align 1 _Z13diff_Matrix_BPdS_S_S_dddd_param_2,
	.param .u64 .ptr .align 1 _Z13diff_Matrix_BPdS_S_S_dddd_param_3,
	.param .f64 _Z13diff_Matrix_BPdS_S_S_dddd_param_4,
	.param .f64 _Z13diff_Matrix_BPdS_S_S_dddd_param_5,
	.param .f64 _Z13diff_Matrix_BPdS_S_S_dddd_param_6,
	.param .f64 _Z13diff_Matrix_BPdS_S_S_dddd_param_7
)
{
	.reg .pred 	%p<2>;
	.reg .b32 	%r<2>;
	.reg .b64 	%rd<14>;
	.reg .b64 	%fd<15>;

	ld.param.u64 	%rd1, [_Z13diff_Matrix_BPdS_S_S_dddd_param_0];
	ld.param.u64 	%rd2, [_Z13diff_Matrix_BPdS_S_S_dddd_param_1];
	ld.param.u64 	%rd3, [_Z13diff_Matrix_BPdS_S_S_dddd_param_2];
	ld.param.u64 	%rd4, [_Z13diff_Matrix_BPdS_S_S_dddd_param_3];
	ld.param.f64 	%fd1, [_Z13diff_Matrix_BPdS_S_S_dddd_param_4];
	ld.param.f64 	%fd2, [_Z13diff_Matrix_BPdS_S_S_dddd_param_5];
	ld.param.f64 	%fd3, [_Z13diff_Matrix_BPdS_S_S_dddd_param_6];
	ld.param.f64 	%fd4, [_Z13diff_Matrix_BPdS_S_S_dddd_param_7];
	mov.u32 	%r1, %ctaid.x;
	setp.gt.u32 	%p1, %r1, 39999;
	@%p1 bra 	$L__BB2_2;
	cvta.to.global.u64 	%rd5, %rd3;
	cvta.to.global.u64 	%rd6, %rd1;
	cvta.to.global.u64 	%rd7, %rd2;
	cvta.to.global.u64 	%rd8, %rd4;
	mul.wide.u32 	%rd9, %r1, 8;
	add.s64 	%rd10, %rd5, %rd9;
	ld.global.f64 	%fd5, [%rd10];
	add.s64 	%rd11, %rd6, %rd9;
	ld.global.f64 	%fd6, [%rd11];
	add.s64 	%rd12, %rd7, %rd9;
	ld.global.f64 	%fd7, [%rd12];
	mul.f64 	%fd8, %fd6, %fd7;
	mul.f64 	%fd9, %fd7, %fd8;
	fma.rn.f64 	%fd10, %fd1, %fd5, %fd9;
	add.f64 	%fd11, %fd2, %fd3;
	mul.f64 	%fd12, %fd11, %fd7;
	sub.f64 	%fd13, %fd10, %fd12;
	mul.f64 	%fd14, %fd4, %fd13;
	add.s64 	%rd13, %rd8, %rd9;
	st.global.f64 	[%rd13], %fd14;
$L__BB2_2:
	ret;

}
	// .globl	_Z7add2to1PdS_
.visible .entry _Z7add2to1PdS_(
	.param .u64 .ptr .align 1 _Z7add2to1PdS__param_0,
	.param .u64 .ptr .align 1 _Z7add2to1PdS__param_1
)
{
	.reg .pred 	%p<2>;
	.reg .b32 	%r<2>;
	.reg .b64 	%rd<8>;
	.reg .b64 	%fd<4>;

	ld.param.u64 	%rd1, [_Z7add2to1PdS__param_0];
	ld.param.u64 	%rd2, [_Z7add2to1PdS__param_1];
	mov.u32 	%r1, %ctaid.x;
	setp.gt.u32 	%p1, %r1, 39999;
	@%p1 bra 	$L__BB3_2;
	cvta.to.global.u64 	%rd3, %rd2;
	cvta.to.global.u64 	%rd4, %rd1;
	mul.wide.u32 	%rd5, %r1, 8;
	add.s64 	%rd6, %rd3, %rd5;
	ld.global.f64 	%fd1, [%rd6];
	add.s64 	%rd7, %rd4, %rd5;
	ld.global.f64 	%fd2, [%rd7];
	add.f64 	%fd3, %fd1, %fd2;
	st.global.f64 	[%rd7], %fd3;
$L__BB3_2:
	ret;

}


// ===== COMPILED SASS (sm_100) =====

	.target	sm_100

	.elftype	@"ET_EXEC"


//--------------------- .note.nv.tkinfo           --------------------------
	.section	.note.nv.tkinfo,"",@"SHT_NOTE"
	.sectionflags	@"SHF_NOTE_NV_TKINFO"
	.tkinfo
        /*0018*/ 	.word	0x00000002
        /*0030*/ 	.string	""
        /*0030*/ 	.string	"ptxas"
        /*0030*/ 	.string	"Cuda compilation tools, release 13.0, V13.0.88"
        /*0030*/ 	.string	"Build cuda_13.0.r13.0/compiler.36424714_0"
        /*0030*/ 	.string	"-arch sm_100 -m 64 "



//--------------------- .note.nv.cuinfo           --------------------------
	.section	.note.nv.cuinfo,"",@"SHT_NOTE"
	.sectionflags	@"SHF_NOTE_NV_CUINFO"
        /*0018*/ 	.short	0x0002
        /*001a*/ 	.short	0x0064
        /*001c*/ 	.short	0x0082
	.zero		2


//--------------------- .nv.info                  --------------------------
	.section	.nv.info,"",@"SHT_CUDA_INFO"
	.align	4


	//----- nvinfo : EIATTR_REGCOUNT
	.align		4
        /*0000*/ 	.byte	0x04, 0x2f
        /*0002*/ 	.short	(.L_1 - .L_0)
	.align		4
.L_0:
        /*0004*/ 	.word	index@(_Z18discrete_laplacianPdS_)
        /*0008*/ 	.word	0x00000014


	//----- nvinfo : EIATTR_FRAME_SIZE
	.align		4
.L_1:
        /*000c*/ 	.byte	0x04, 0x11
        /*000e*/ 	.short	(.L_3 - .L_2)
	.align		4
.L_2:
        /*0010*/ 	.word	index@(_Z18discrete_laplacianPdS_)
        /*0014*/ 	.word	0x00000000


	//----- nvinfo : EIATTR_REGCOUNT
	.align		4
.L_3:
        /*0018*/ 	.byte	0x04, 0x2f
        /*001a*/ 	.short	(.L_5 - .L_4)
	.align		4
.L_4:
        /*001c*/ 	.word	index@(_Z13diff_Matrix_APdS_S_S_dddd)
        /*0020*/ 	.word	0x00000010


	//----- nvinfo : EIATTR_FRAME_SIZE
	.align		4
.L_5:
        /*0024*/ 	.byte	0x04, 0x11
        /*0026*/ 	.short	(.L_7 - .L_6)
	.align		4
.L_6:
        /*0028*/ 	.word	index@(_Z13diff_Matrix_APdS_S_S_dddd)
        /*002c*/ 	.word	0x00000000


	//----- nvinfo : EIATTR_REGCOUNT
	.align		4
.L_7:
        /*0030*/ 	.byte	0x04, 0x2f
        /*0032*/ 	.short	(.L_9 - .L_8)
	.align		4
.L_8:
        /*0034*/ 	.word	index@(_Z13diff_Matrix_BPdS_S_S_dddd)
        /*0038*/ 	.word	0x00000012


	//----- nvinfo : EIATTR_FRAME_SIZE
	.align		4
.L_9:
        /*003c*/ 	.byte	0x04, 0x11
        /*003e*/ 	.short	(.L_11 - .L_10)
	.align		4
.L_10:
        /*0040*/ 	.word	index@(_Z13diff_Matrix_BPdS_S_S_dddd)
        /*0044*/ 	.word	0x00000000


	//----- nvinfo : EIATTR_REGCOUNT
	.align		4
.L_11:
        /*0048*/ 	.byte	0x04, 0x2f
        /*004a*/ 	.short	(.L_13 - .L_12)
	.align		4
.L_12:
        /*004c*/ 	.word	index@(_Z7add2to1PdS_)
        /*0050*/ 	.word	0x0000000a


	//----- nvinfo : EIATTR_FRAME_SIZE
	.align		4
.L_13:
        /*0054*/ 	.byte	0x04, 0x11
        /*0056*/ 	.short	(.L_15 - .L_14)
	.align		4
.L_14:
        /*0058*/ 	.word	index@(_Z7add2to1PdS_)
        /*005c*/ 	.word	0x00000000


	//----- nvinfo : EIATTR_MIN_STACK_SIZE
	.align		4
.L_15:
        /*0060*/ 	.byte	0x04, 0x12
        /*0062*/ 	.short	(.L_17 - .L_16)
	.align		4
.L_16:
        /*0064*/ 	.word	index@(_Z7add2to1PdS_)
        /*0068*/ 	.word	0x00000000


	//----- nvinfo : EIATTR_MIN_STACK_SIZE
	.align		4
.L_17:
        /*006c*/ 	.byte	0x04, 0x12
        /*006e*/ 	.short	(.L_19 - .L_18)
	.align		4
.L_18:
        /*0070*/ 	.word	index@(_Z13diff_Matrix_BPdS_S_S_dddd)
        /*0074*/ 	.word	0x00000000


	//----- nvinfo : EIATTR_MIN_STACK_SIZE
	.align		4
.L_19:
        /*0078*/ 	.byte	0x04, 0x12
        /*007a*/ 	.short	(.L_21 - .L_20)
	.align		4
.L_20:
        /*007c*/ 	.word	index@(_Z13diff_Matrix_APdS_S_S_dddd)
        /*0080*/ 	.word	0x00000000


	//----- nvinfo : EIATTR_MIN_STACK_SIZE
	.align		4
.L_21:
        /*0084*/ 	.byte	0x04, 0x12
        /*0086*/ 	.short	(.L_23 - .L_22)
	.align		4
.L_22:
        /*0088*/ 	.word	index@(_Z18discrete_laplacianPdS_)
        /*008c*/ 	.word	0x00000000
.L_23:


//--------------------- .nv.compat                --------------------------
	.section	.nv.compat,"",@"SHT_CUDA_COMPAT_INFO"
	.align	4
        /*0000*/ 	.byte	0x02, 0x09, 0x00, 0x00, 0x02, 0x02, 0x01, 0x00, 0x02, 0x05, 0x05, 0x00, 0x03, 0x07, 0x01, 0x01
        /*0010*/ 	.byte	0x02, 0x03, 0x00, 0x00, 0x02, 0x06, 0x01, 0x00, 0x04, 0x0b, 0x08, 0x00, 0x01, 0x00, 0x00, 0x00
        /*0020*/ 	.byte	0x00, 0x00, 0x00, 0x00


//--------------------- .nv.info._Z7add2to1PdS_   --------------------------
	.section	.nv.info._Z7add2to1PdS_,"",@"SHT_CUDA_INFO"
	.sectionflags	@""
	.align	4


	//----- nvinfo : EIATTR_CUDA_API_VERSION
	.align		4
        /*0000*/ 	.byte	0x04, 0x37
        /*0002*/ 	.short	(.L_25 - .L_24)
.L_24:
        /*0004*/ 	.word	0x00000082


	//----- nvinfo : EIATTR_KPARAM_INFO
	.align		4
.L_25:
        /*0008*/ 	.byte	0x04, 0x17
        /*000a*/ 	.short	(.L_27 - .L_26)
.L_26:
        /*000c*/ 	.word	0x00000000
        /*0010*/ 	.short	0x0001
        /*0012*/ 	.short	0x0008
        /*0014*/ 	.byte	0x00, 0xf5, 0x21, 0x00


	//----- nvinfo : EIATTR_KPARAM_INFO
	.align		4
.L_27:
        /*0018*/ 	.byte	0x04, 0x17
        /*001a*/ 	.short	(.L_29 - .L_28)
.L_28:
        /*001c*/ 	.word	0x00000000
        /*0020*/ 	.short	0x0000
        /*0022*/ 	.short	0x0000
        /*0024*/ 	.byte	0x00, 0xf5, 0x21, 0x00


	//----- nvinfo : EIATTR_SPARSE_MMA_MASK
	.align		4
.L_29:
        /*0028*/ 	.byte	0x03, 0x50
        /*002a*/ 	.short	0x0000


	//----- nvinfo : EIATTR_MAXREG_COUNT
	.align		4
        /*002c*/ 	.byte	0x03, 0x1b
        /*002e*/ 	.short	0x00ff


	//----- nvinfo : EIATTR_MERCURY_ISA_VERSION
	.align		4
        /*0030*/ 	.byte	0x03, 0x5f
        /*0032*/ 	.short	0x0101


	//----- nvinfo : EIATTR_VRC_CTA_INIT_COUNT
	.align		4
        /*0034*/ 	.byte	0x02, 0x4a
	.zero		1
	.zero		1


	//----- nvinfo : EIATTR_EXIT_INSTR_OFFSETS
	.align		4
        /*0038*/ 	.byte	0x04, 0x1c
        /*003a*/ 	.short	(.L_31 - .L_30)


	//   ....[0]....
.L_30:
        /*003c*/ 	.word	0x00000030


	//   ....[1]....
        /*0040*/ 	.word	0x000000d0


	//----- nvinfo : EIATTR_CBANK_PARAM_SIZE
	.align		4
.L_31:
        /*0044*/ 	.byte	0x03, 0x19
        /*0046*/ 	.short	0x0010


	//----- nvinfo : EIATTR_PARAM_CBANK
	.align		4
        /*0048*/ 	.byte	0x04, 0x0a
        /*004a*/ 	.short	(.L_33 - .L_32)
	.align		4
.L_32:
        /*004c*/ 	.word	index@(.nv.constant0._Z7add2to1PdS_)
        /*0050*/ 	.short	0x0380
        /*0052*/ 	.short	0x0010


	//----- nvinfo : EIATTR_SW_WAR
	.align		4
.L_33:
        /*0054*/ 	.byte	0x04, 0x36
        /*0056*/ 	.short	(.L_35 - .L_34)
.L_34:
        /*0058*/ 	.word	0x00000008
.L_35:


//--------------------- .nv.info._Z13diff_Matrix_BPdS_S_S_dddd --------------------------
	.section	.nv.info._Z13diff_Matrix_BPdS_S_S_dddd,"",@"SHT_CUDA_INFO"
	.sectionflags	@""
	.align	4


	//----- nvinfo : EIATTR_CUDA_API_VERSION
	.align		4
        /*0000*/ 	.byte	0x04, 0x37
        /*0002*/ 	.short	(.L_37 - .L_36)
.L_36:
        /*0004*/ 	.word	0x00000082


	//----- nvinfo : EIATTR_KPARAM_INFO
	.align		4
.L_37:
        /*0008*/ 	.byte	0x04, 0x17
        /*000a*/ 	.short	(.L_39 - .L_38)
.L_38:
        /*000c*/ 	.word	0x00000000
        /*0010*/ 	.short	0x0007
        /*0012*/ 	.short	0x0038
        /*0014*/ 	.byte	0x00, 0xf0, 0x21, 0x00


	//----- nvinfo : EIATTR_KPARAM_INFO
	.align		4
.L_39:
        /*0018*/ 	.byte	0x04, 0x17
        /*001a*/ 	.short	(.L_41 - .L_40)
.L_40:
        /*001c*/ 	.word	0x00000000
        /*0020*/ 	.short	0x0006
        /*0022*/ 	.short	0x0030
        /*0024*/ 	.byte	0x00, 0xf0, 0x21, 0x00


	//----- nvinfo : EIATTR_KPARAM_INFO
	.align		4
.L_41:
        /*0028*/ 	.byte	0x04, 0x17
        /*002a*/ 	.short	(.L_43 - .L_42)
.L_42:
        /*002c*/ 	.word	0x00000000
        /*0030*/ 	.short	0x0005
        /*0032*/ 	.short	0x0028
        /*0034*/ 	.byte	0x00, 0xf0, 0x21, 0x00


	//----- nvinfo : EIATTR_KPARAM_INFO
	.align		4
.L_43:
        /*0038*/ 	.byte	0x04, 0x17
        /*003a*/ 	.short	(.L_45 - .L_44)
.L_44:
        /*003c*/ 	.word	0x00000000
        /*0040*/ 	.short	0x0004
        /*0042*/ 	.short	0x0020
        /*0044*/ 	.byte	0x00, 0xf0, 0x21, 0x00


	//----- nvinfo : EIATTR_KPARAM_INFO
	.align		4
.L_45:
        /*0048*/ 	.byte	0x04, 0x17
        /*004a*/ 	.short	(.L_47 - .L_46)
.L_46:
        /*004c*/ 	.word	0x00000000
        /*0050*/ 	.short	0x0003
        /*0052*/ 	.short	0x0018
        /*0054*/ 	.byte	0x00, 0xf5, 0x21, 0x00


	//----- nvinfo : EIATTR_KPARAM_INFO
	.align		4
.L_47:
        /*0058*/ 	.byte	0x04, 0x17
        /*005a*/ 	.short	(.L_49 - .L_48)
.L_48:
        /*005c*/ 	.word	0x00000000
        /*0060*/ 	.short	0x0002
        /*0062*/ 	.short	0x0010
        /*0064*/ 	.byte	0x00, 0xf5, 0x21, 0x00


	//----- nvinfo : EIATTR_KPARAM_INFO
	.align		4
.L_49:
        /*0068*/ 	.byte	0x04, 0x17
        /*006a*/ 	.short	(.L_51 - .L_50)
.L_50:
        /*006c*/ 	.word	0x00000000
        /*0070*/ 	.short	0x0001
        /*0072*/ 	.short	0x0008
        /*0074*/ 	.byte	0x00, 0xf5, 0x21, 0x00


	//----- nvinfo : EIATTR_KPARAM_INFO
	.align		4
.L_51:
        /*0078*/ 	.byte	0x04, 0x17
        /*007a*/ 	.short	(.L_53 - .L_52)
.L_52:
        /*007c*/ 	.word	0x00000000
        /*0080*/ 	.short	0x0000
        /*0082*/ 	.short	0x0000
        /*0084*/ 	.byte	0x00, 0xf5, 0x21, 0x00


	//----- nvinfo : EIATTR_SPARSE_MMA_MASK
	.align		4
.L_53:
        /*0088*/ 	.byte	0x03, 0x50
        /*008a*/ 	.short	0x0000


	//----- nvinfo : EIATTR_MAXREG_COUNT
	.align		4
        /*008c*/ 	.byte	0x03, 0x1b
        /*008e*/ 	.short	0x00ff


	//----- nvinfo : EIATTR_MERCURY_ISA_VERSION
	.align		4
        /*0090*/ 	.byte	0x03, 0x5f
        /*0092*/ 	.short	0x0101


	//----- nvinfo : EIATTR_VRC_CTA_INIT_COUNT
	.align		4
        /*0094*/ 	.byte	0x02, 0x4a
	.zero		1
	.zero		1


	//----- nvinfo : EIATTR_EXIT_INSTR_OFFSETS
	.align		4
        /*0098*/ 	.byte	0x04, 0x1c
        /*009a*/ 	.short	(.L_55 - .L_54)


	//   ....[0]....
.L_54:
        /*009c*/ 	.word	0x00000030


	//   ....[1]....
        /*00a0*/ 	.word	0x000001a0


	//----- nvinfo : EIATTR_CBANK_PARAM_SIZE
	.align		4
.L_55:
        /*00a4*/ 	.byte	0x03, 0x19
        /*00a6*/ 	.short	0x0040


	//----- nvinfo : EIATTR_PARAM_CBANK
	.align		4
        /*00a8*/ 	.byte	0x04, 0x0a
        /*00aa*/ 	.short	(.L_57 - .L_56)
	.align		4
.L_56:
        /*00ac*/ 	.word	index@(.nv.constant0._Z13diff_Matrix_BPdS_S_S_dddd)
        /*00b0*/ 	.short	0x0380
        /*00b2*/ 	.short	0x0040


	//----- nvinfo : EIATTR_SW_WAR
	.align		4
.L_57:
        /*00b4*/ 	.byte	0x04, 0x36
        /*00b6*/ 	.short	(.L_59 - .L_58)
.L_58:
        /*00b8*/ 	.word	0x00000008
.L_59:


//--------------------- .nv.info._Z13diff_Matrix_APdS_S_S_dddd --------------------------
	.section	.nv.info._Z13diff_Matrix_APdS_S_S_dddd,"",@"SHT_CUDA_INFO"
	.sectionflags	@""
	.align	4


	//----- nvinfo : EIATTR_CUDA_API_VERSION
	.align		4
        /*0000*/ 	.byte	0x04, 0x37
        /*0002*/ 	.short	(.L_61 - .L_60)
.L_60:
        /*0004*/ 	.word	0x00000082


	//----- nvinfo : EIATTR_KPARAM_INFO
	.align		4
.L_61:
        /*0008*/ 	.byte	0x04, 0x17
        /*000a*/ 	.short	(.L_63 - .L_62)
.L_62:
        /*000c*/ 	.word	0x00000000
        /*0010*/ 	.short	0x0007
        /*0012*/ 	.short	0x0038
        /*0014*/ 	.byte	0x00, 0xf0, 0x21, 0x00


	//----- nvinfo : EIATTR_KPARAM_INFO
	.align		4
.L_63:
        /*0018*/ 	.byte	0x04, 0x17
        /*001a*/ 	.short	(.L_65 - .L_64)
.L_64:
        /*001c*/ 	.word	0x00000000
        /*0020*/ 	.short	0x0006
        /*0022*/ 	.short	0x0030
        /*0024*/ 	.byte	0x00, 0xf0, 0x21, 0x00


	//----- nvinfo : EIATTR_KPARAM_INFO
	.align		4
.L_65:
        /*0028*/ 	.byte	0x04, 0x17
        /*002a*/ 	.short	(.L_67 - .L_66)
.L_66:
        /*002c*/ 	.word	0x00000000
        /*0030*/ 	.short	0x0005
        /*0032*/ 	.short	0x0028
        /*0034*/ 	.byte	0x00, 0xf0, 0x21, 0x00


	//----- nvinfo : EIATTR_KPARAM_INFO
	.align		4
.L_67:
        /*0038*/ 	.byte	0x04, 0x17
        /*003a*/ 	.short	(.L_69 - .L_68)
.L_68:
        /*003c*/ 	.word	0x00000000
        /*0040*/ 	.short	0x0004
        /*0042*/ 	.short	0x0020
        /*0044*/ 	.byte	0x00, 0xf0, 0x21, 0x00


	//----- nvinfo : EIATTR_KPARAM_INFO
	.align		4
.L_69:
        /*0048*/ 	.byte	0x04, 0x17
        /*004a*/ 	.short	(.L_71 - .L_70)
.L_70:
        /*004c*/ 	.word	0x00000000
        /*0050*/ 	.short	0x0003
        /*0052*/ 	.short	0x0018
        /*0054*/ 	.byte	0x00, 0xf5, 0x21, 0x00


	//----- nvinfo : EIATTR_KPARAM_INFO
	.align		4
.L_71:
        /*0058*/ 	.byte	0x04, 0x17
        /*005a*/ 	.short	(.L_73 - .L_72)
.L_72:
        /*005c*/ 	.word	0x00000000
        /*0060*/ 	.short	0x0002
        /*0062*/ 	.short	0x0010
        /*0064*/ 	.byte	0x00, 0xf5, 0x21, 0x00


	//----- nvinfo : EIATTR_KPARAM_INFO
	.align		4
.L_73:
        /*0068*/ 	.byte	0x04, 0x17
        /*006a*/ 	.short	(.L_75 - .L_74)
.L_74:
        /*006c*/ 	.word	0x00000000
        /*0070*/ 	.short	0x0001
        /*0072*/ 	.short	0x0008
        /*0074*/ 	.byte	0x00, 0xf5, 0x21, 0x00


	//----- nvinfo : EIATTR_KPARAM_INFO
	.align		4
.L_75:
        /*0078*/ 	.byte	0x04, 0x17
        /*007a*/ 	.short	(.L_77 - .L_76)
.L_76:
        /*007c*/ 	.word	0x00000000
        /*0080*/ 	.short	0x0000
        /*0082*/ 	.short	0x0000
        /*0084*/ 	.byte	0x00, 0xf5, 0x21, 0x00


	//----- nvinfo : EIATTR_SPARSE_MMA_MASK
	.align		4
.L_77:
        /*0088*/ 	.byte	0x03, 0x50
        /*008a*/ 	.short	0x0000


	//----- nvinfo : EIATTR_MAXREG_COUNT
	.align		4
        /*008c*/ 	.byte	0x03, 0x1b
        /*008e*/ 	.short	0x00ff


	//----- nvinfo : EIATTR_MERCURY_ISA_VERSION
	.align		4
        /*0090*/ 	.byte	0x03, 0x5f
        /*0092*/ 	.short	0x0101


	//----- nvinfo : EIATTR_VRC_CTA_INIT_COUNT
	.align		4
        /*0094*/ 	.byte	0x02, 0x4a
	.zero		1
	.zero		1


	//----- nvinfo : EIATTR_EXIT_INSTR_OFFSETS
	.align		4
        /*0098*/ 	.byte	0x04, 0x1c
        /*009a*/ 	.short	(.L_79 - .L_78)


	//   ....[0]....
.L_78:
        /*009c*/ 	.word	0x00000030


	//   ....[1]....
        /*00a0*/ 	.word	0x00000190


	//----- nvinfo : EIATTR_CBANK_PARAM_SIZE
	.align		4
.L_79:
        /*00a4*/ 	.byte	0x03, 0x19
        /*00a6*/ 	.short	0x0040


	//----- nvinfo : EIATTR_PARAM_CBANK
	.align		4
        /*00a8*/ 	.byte	0x04, 0x0a
        /*00aa*/ 	.short	(.L_81 - .L_80)
	.align		4
.L_80:
        /*00ac*/ 	.word	index@(.nv.constant0._Z13diff_Matrix_APdS_S_S_dddd)
        /*00b0*/ 	.short	0x0380
        /*00b2*/ 	.short	0x0040


	//----- nvinfo : EIATTR_SW_WAR
	.align		4
.L_81:
        /*00b4*/ 	.byte	0x04, 0x36
        /*00b6*/ 	.short	(.L_83 - .L_82)
.L_82:
        /*00b8*/ 	.word	0x00000008
.L_83:


//--------------------- .nv.info._Z18discrete_laplacianPdS_ --------------------------
	.section	.nv.info._Z18discrete_laplacianPdS_,"",@"SHT_CUDA_INFO"
	.sectionflags	@""
	.align	4


	//----- nvinfo : EIATTR_CUDA_API_VERSION
	.align		4
        /*0000*/ 	.byte	0x04, 0x37
        /*0002*/ 	.short	(.L_85 - .L_84)
.L_84:
        /*0004*/ 	.word	0x00000082


	//----- nvinfo : EIATTR_KPARAM_INFO
	.align		4
.L_85:
        /*0008*/ 	.byte	0x04, 0x17
        /*000a*/ 	.short	(.L_87 - .L_86)
.L_86:
        /*000c*/ 	.word	0x00000000
        /*0010*/ 	.short	0x0001
        /*0012*/ 	.short	0x0008
        /*0014*/ 	.byte	0x00, 0xf5, 0x21, 0x00


	//----- nvinfo : EIATTR_KPARAM_INFO
	.align		4
.L_87:
        /*0018*/ 	.byte	0x04, 0x17
        /*001a*/ 	.short	(.L_89 - .L_88)
.L_88:
        /*001c*/ 	.word	0x00000000
        /*0020*/ 	.short	0x0000
        /*0022*/ 	.short	0x0000
        /*0024*/ 	.byte	0x00, 0xf5, 0x21, 0x00


	//----- nvinfo : EIATTR_SPARSE_MMA_MASK
	.align		4
.L_89:
        /*0028*/ 	.byte	0x03, 0x50
        /*002a*/ 	.short	0x0000


	//----- nvinfo : EIATTR_MAXREG_COUNT
	.align		4
        /*002c*/ 	.byte	0x03, 0x1b
        /*002e*/ 	.short	0x00ff


	//----- nvinfo : EIATTR_MERCURY_ISA_VERSION
	.align		4
        /*0030*/ 	.byte	0x03, 0x5f
        /*0032*/ 	.short	0x0101


	//----- nvinfo : EIATTR_VRC_CTA_INIT_COUNT
	.align		4
        /*0034*/ 	.byte	0x02, 0x4a
	.zero		1
	.zero		1


	//----- nvinfo : EIATTR_EXIT_INSTR_OFFSETS
	.align		4
        /*0038*/ 	.byte	0x04, 0x1c
        /*003a*/ 	.short	(.L_91 - .L_90)


	//   ....[0]....
.L_90:
        /*003c*/ 	.word	0x00000030


	//   ....[1]....
        /*0040*/ 	.word	0x000003a0


	//   ....[2]....
        /*0044*/ 	.word	0x000003f0


	//----- nvinfo : EIATTR_CBANK_PARAM_SIZE
	.align		4
.L_91:
        /*0048*/ 	.byte	0x03, 0x19
        /*004a*/ 	.short	0x0010


	//----- nvinfo : EIATTR_PARAM_CBANK
	.align		4
        /*004c*/ 	.byte	0x04, 0x0a
        /*004e*/ 	.short	(.L_93 - .L_92)
	.align		4
.L_92:
        /*0050*/ 	.word	index@(.nv.constant0._Z18discrete_laplacianPdS_)
        /*0054*/ 	.short	0x0380
        /*0056*/ 	.short	0x0010


	//----- nvinfo : EIATTR_SW_WAR
	.align		4
.L_93:
        /*0058*/ 	.byte	0x04, 0x36
        /*005a*/ 	.short	(.L_95 - .L_94)
.L_94:
        /*005c*/ 	.word	0x00000008
.L_95:


//--------------------- .nv.callgraph             --------------------------
	.section	.nv.callgraph,"",@"SHT_CUDA_CALLGRAPH"
	.align	4
	.sectionentsize	8
	.align		4
        /*0000*/ 	.word	0x00000000
	.align		4
        /*0004*/ 	.word	0xffffffff
	.align		4
        /*0008*/ 	.word	0x00000000
	.align		4
        /*000c*/ 	.word	0xfffffffe
	.align		4
        /*0010*/ 	.word	0x00000000
	.align		4
        /*0014*/ 	.word	0xfffffffd
	.align		4
        /*0018*/ 	.word	0x00000000
	.align		4
        /*001c*/ 	.word	0xfffffffc


//--------------------- .text._Z7add2to1PdS_      --------------------------
	.section	.text._Z7add2to1PdS_,"ax",@progbits
	.align	128
        .global         _Z7add2to1PdS_
        .type           _Z7add2to1PdS_,@function
        .size           _Z7add2to1PdS_,(.L_x_9 - _Z7add2to1PdS_)
        .other          _Z7add2to1PdS_,@"STO_CUDA_ENTRY STV_DEFAULT"
_Z7add2to1PdS_:
.text._Z7add2to1PdS_:
[----:B------:R-:W-:Y:S01]  /*0000*/  LDC R1, c[0x0][0x37c] ;  /* 0x0000df00ff017b82 */ /* 0x000fe20000000800 */
[----:B------:R-:W0:Y:S02]  /*0010*/  S2R R7, SR_CTAID.X ;  /* 0x0000000000077919 */ /* 0x000e240000002500 */
[----:B0-----:R-:W-:-:S13]  /*0020*/  ISETP.GT.U32.AND P0, PT, R7, 0x9c3f, PT ;  /* 0x00009c3f0700780c */ /* 0x001fda0003f04070 */
[----:B------:R-:W-:Y:S05]  /*0030*/  @P0 EXIT ;  /* 0x000000000000094d */ /* 0x000fea0003800000 */
[----:B------:R-:W0:Y:S01]  /*0040*/  LDC.64 R2, c[0x0][0x388] ;  /* 0x0000e200ff027b82 */ /* 0x000e220000000a00 */
[----:B------:R-:W1:Y:S07]  /*0050*/  LDCU.64 UR4, c[0x0][0x358] ;  /* 0x00006b00ff0477ac */ /* 0x000e6e0008000a00 */
[----:B------:R-:W2:Y:S01]  /*0060*/  LDC.64 R4, c[0x0][0x380] ;  /* 0x0000e000ff047b82 */ /* 0x000ea20000000a00 */
[----:B0-----:R-:W-:-:S06]  /*0070*/  IMAD.WIDE.U32 R2, R7, 0x8, R2 ;  /* 0x0000000807027825 */ /* 0x001fcc00078e0002 */
[----:B-1----:R-:W3:Y:S01]  /*0080*/  LDG.E.64 R2, desc[UR4][R2.64] ;  /* 0x0000000402027981 */ /* 0x002ee2000c1e1b00 */
[----:B--2---:R-:W-:-:S05]  /*0090*/  IMAD.WIDE.U32 R4, R7, 0x8, R4 ;  /* 0x0000000807047825 */ /* 0x004fca00078e0004 */
[----:B------:R-:W3:Y:S02]  /*00a0*/  LDG.E.64 R6, desc[UR4][R4.64] ;  /* 0x0000000404067981 */ /* 0x000ee4000c1e1b00 */
[----:B---3--:R-:W-:-:S07]  /*00b0*/  DADD R6, R2, R6 ;  /* 0x0000000002067229 */ /* 0x008fce0000000006 */
[----:B------:R-:W-:Y:S01]  /*00c0*/  STG.E.64 desc[UR4][R4.64], R6 ;  /* 0x0000000604007986 */ /* 0x000fe2000c101b04 */
[----:B------:R-:W-:Y:S05]  /*00d0*/  EXIT ;  /* 0x000000000000794d */ /* 0x000fea0003800000 */
.L_x_0:
[----:B------:R-:W-:-:S00]  /*00e0*/  BRA `(.L_x_0) ;  /* 0xfffffffc00fc7947 */ /* 0x000fc0000383ffff */
[----:B------:R-:W-:-:S00]  /*00f0*/  NOP ;  /* 0x0000000000007918 */ /* 0x000fc00000000000 */
        /* <DEDUP_REMOVED lines=8> */
.L_x_9:


//--------------------- .text._Z13diff_Matrix_BPdS_S_S_dddd --------------------------
	.section	.text._Z13diff_Matrix_BPdS_S_S_dddd,"ax",@progbits
	.align	128
        .global         _Z13diff_Matrix_BPdS_S_S_dddd
        .type           _Z13diff_Matrix_BPdS_S_S_dddd,@function
        .size           _Z13diff_Matrix_BPdS_S_S_dddd,(.L_x_10 - _Z13diff_Matrix_BPdS_S_S_dddd)
        .other          _Z13diff_Matrix_BPdS_S_S_dddd,@"STO_CUDA_ENTRY STV_DEFAULT"
_Z13diff_Matrix_BPdS_S_S_dddd:
.text._Z13diff_Matrix_BPdS_S_S_dddd:
[----:B------:R-:W-:Y:S01]  /*0000*/  LDC R1, c[0x0][0x37c] ;  /* 0x0000df00ff017b82 */ /* 0x000fe20000000800 */
[----:B------:R-:W0:Y:S02]  /*0010*/  S2R R0, SR_CTAID.X ;  /* 0x0000000000007919 */ /* 0x000e240000002500 */
[----:B0-----:R-:W-:-:S13]  /*0020*/  ISETP.GT.U32.AND P0, PT, R0, 0x9c3f, PT ;  /* 0x00009c3f0000780c */ /* 0x001fda0003f04070 */
[----:B------:R-:W-:Y:S05]  /*0030*/  @P0 EXIT ;  /* 0x000000000000094d */ /* 0x000fea0003800000 */
[----:B------:R-:W0:Y:S01]  /*0040*/  LDC.64 R4, c[0x0][0x380] ;  /* 0x0000e000ff047b82 */ /* 0x000e220000000a00 */
[----:B------:R-:W1:Y:S01]  /*0050*/  LDCU.64 UR4, c[0x0][0x358] ;  /* 0x00006b00ff0477ac */ /* 0x000e620008000a00 */
[----:B------:R-:W2:Y:S06]  /*0060*/  LDCU.128 UR8, c[0x0][0x3a0] ;  /* 0x00007400ff0877ac */ /* 0x000eac0008000c00 */
[----:B------:R-:W3:Y:S08]  /*0070*/  LDC.64 R6, c[0x0][0x388] ;  /* 0x0000e200ff067b82 */ /* 0x000ef00000000a00 */
[----:B------:R-:W4:Y:S01]  /*0080*/  LDC.64 R2, c[0x0][0x390] ;  /* 0x0000e400ff027b82 */ /* 0x000f220000000a00 */
[----:B0-----:R-:W-:-:S07]  /*0090*/  IMAD.WIDE.U32 R4, R0, 0x8, R4 ;  /* 0x0000000800047825 */ /* 0x001fce00078e0004 */
[----:B------:R-:W2:Y:S01]  /*00a0*/  LDC.64 R10, c[0x0][0x3b0] ;  /* 0x0000ec00ff0a7b82 */ /* 0x000ea20000000a00 */
[----:B-1----:R-:W5:Y:S01]  /*00b0*/  LDG.E.64 R4, desc[UR4][R4.64] ;  /* 0x0000000404047981 */ /* 0x002f62000c1e1b00 */
[----:B---3--:R-:W-:-:S06]  /*00c0*/  IMAD.WIDE.U32 R6, R0, 0x8, R6 ;  /* 0x0000000800067825 */ /* 0x008fcc00078e0006 */
[----:B------:R-:W0:Y:S01]  /*00d0*/  LDC.64 R12, c[0x0][0x3b8] ;  /* 0x0000ee00ff0c7b82 */ /* 0x000e220000000a00 */
[----:B------:R-:W5:Y:S01]  /*00e0*/  LDG.E.64 R6, desc[UR4][R6.64] ;  /* 0x0000000406067981 */ /* 0x000f62000c1e1b00 */
[----:B----4-:R-:W-:-:S06]  /*00f0*/  IMAD.WIDE.U32 R2, R0, 0x8, R2 ;  /* 0x0000000800027825 */ /* 0x010fcc00078e0002 */
[----:B------:R-:W1:Y:S01]  /*0100*/  LDC.64 R14, c[0x0][0x398] ;  /* 0x0000e600ff0e7b82 */ /* 0x000e620000000a00 */
[----:B------:R-:W3:Y:S01]  /*0110*/  LDG.E.64 R2, desc[UR4][R2.64] ;  /* 0x0000000402027981 */ /* 0x000ee2000c1e1b00 */
[----:B-----5:R-:W-:-:S08]  /*0120*/  DMUL R8, R4, R6 ;  /* 0x0000000604087228 */ /* 0x020fd00000000000 */
[----:B------:R-:W-:Y:S02]  /*0130*/  DMUL R8, R6, R8 ;  /* 0x0000000806087228 */ /* 0x000fe40000000000 */
[----:B--2---:R-:W-:-:S06]  /*0140*/  DADD R4, R10, UR10 ;  /* 0x0000000a0a047e29 */ /* 0x004fcc0008000000 */
[----:B---3--:R-:W-:-:S08]  /*0150*/  DFMA R8, R2, UR8, R8 ;  /* 0x0000000802087c2b */ /* 0x008fd00008000008 */
[----:B------:R-:W-:Y:S01]  /*0160*/  DFMA R4, R6, -R4, R8 ;  /* 0x800000040604722b */ /* 0x000fe20000000008 */
[----:B-1----:R-:W-:-:S07]  /*0170*/  IMAD.WIDE.U32 R2, R0, 0x8, R14 ;  /* 0x0000000800027825 */ /* 0x002fce00078e000e */
[----:B0-----:R-:W-:-:S07]  /*0180*/  DMUL R4, R4, R12 ;  /* 0x0000000c04047228 */ /* 0x001fce0000000000 */
[----:B------:R-:W-:Y:S01]  /*0190*/  STG.E.64 desc[UR4][R2.64], R4 ;  /* 0x0000000402007986 */ /* 0x000fe2000c101b04 */
[----:B------:R-:W-:Y:S05]  /*01a0*/  EXIT ;  /* 0x000000000000794d */ /* 0x000fea0003800000 */
.L_x_1:
        /* <DEDUP_REMOVED lines=13> */
.L_x_10:


//--------------------- .text._Z13diff_Matrix_APdS_S_S_dddd --------------------------
	.section	.text._Z13diff_Matrix_APdS_S_S_dddd,"ax",@progbits
	.align	128
        .global         _Z13diff_Matrix_APdS_S_S_dddd
        .type           _Z13diff_Matrix_APdS_S_S_dddd,@function
        .size           _Z13diff_Matrix_APdS_S_S_dddd,(.L_x_11 - _Z13diff_Matrix_APdS_S_S_dddd)
        .other          _Z13diff_Matrix_APdS_S_S_dddd,@"STO_CUDA_ENTRY STV_DEFAULT"
_Z13diff_Matrix_APdS_S_S_dddd:
.text._Z13diff_Matrix_APdS_S_S_dddd:
[----:B------:R-:W-:Y:S01]  /*0000*/  LDC R1, c[0x0][0x37c] ;  /* 0x0000df00ff017b82 */ /* 0x000fe20000000800 */
[----:B------:R-:W0:Y:S02]  /*0010*/  S2R R0, SR_CTAID.X ;  /* 0x0000000000007919 */ /* 0x000e240000002500 */
[----:B0-----:R-:W-:-:S13]  /*0020*/  ISETP.GT.U32.AND P0, PT, R0, 0x9c3f, PT ;  /* 0x00009c3f0000780c */ /* 0x001fda0003f04070 */
[----:B------:R-:W-:Y:S05]  /*0030*/  @P0 EXIT ;  /* 0x000000000000094d */ /* 0x000fea0003800000 */
[----:B------:R-:W0:Y:S01]  /*0040*/  LDC.64 R4, c[0x0][0x380] ;  /* 0x0000e000ff047b82 */ /* 0x000e220000000a00 */
[----:B------:R-:W1:Y:S01]  /*0050*/  LDCU.64 UR4, c[0x0][0x358] ;  /* 0x00006b00ff0477ac */ /* 0x000e620008000a00 */
[----:B------:R-:W2:Y:S06]  /*0060*/  LDCU.128 UR8, c[0x0][0x3a0] ;  /* 0x00007400ff0877ac */ /* 0x000eac0008000c00 */
[----:B------:R-:W3:Y:S01]  /*0070*/  LDC.64 R6, c[0x0][0x388] ;  /* 0x0000e200ff067b82 */ /* 0x000ee20000000a00 */
[----:B------:R-:W4:Y:S07]  /*0080*/  LDCU.64 UR6, c[0x0][0x3b8] ;  /* 0x00007700ff0677ac */ /* 0x000f2e0008000a00 */
[----:B------:R-:W5:Y:S01]  /*0090*/  LDC.64 R2, c[0x0][0x390] ;  /* 0x0000e400ff027b82 */ /* 0x000f620000000a00 */
[----:B0-----:R-:W-:-:S07]  /*00a0*/  IMAD.WIDE.U32 R4, R0, 0x8, R4 ;  /* 0x0000000800047825 */ /* 0x001fce00078e0004 */
[----:B------:R-:W0:Y:S01]  /*00b0*/  LDC.64 R12, c[0x0][0x398] ;  /* 0x0000e600ff0c7b82 */ /* 0x000e220000000a00 */
[----:B-1----:R-:W2:Y:S01]  /*00c0*/  LDG.E.64 R4, desc[UR4][R4.64] ;  /* 0x0000000404047981 */ /* 0x002ea2000c1e1b00 */
[----:B---3--:R-:W-:-:S06]  /*00d0*/  IMAD.WIDE.U32 R6, R0, 0x8, R6 ;  /* 0x0000000800067825 */ /* 0x008fcc00078e0006 */
[----:B------:R-:W2:Y:S01]  /*00e0*/  LDG.E.64 R6, desc[UR4][R6.64] ;  /* 0x0000000406067981 */ /* 0x000ea2000c1e1b00 */
[----:B-----5:R-:W-:-:S06]  /*00f0*/  IMAD.WIDE.U32 R2, R0, 0x8, R2 ;  /* 0x0000000800027825 */ /* 0x020fcc00078e0002 */
[----:B------:R-:W3:Y:S01]  /*0100*/  LDG.E.64 R2, desc[UR4][R2.64] ;  /* 0x0000000402027981 */ /* 0x000ee2000c1e1b00 */
[----:B--2---:R-:W-:-:S08]  /*0110*/  DMUL R8, R4, R6 ;  /* 0x0000000604087228 */ /* 0x004fd00000000000 */
[----:B------:R-:W-:Y:S02]  /*0120*/  DMUL R8, R6, R8 ;  /* 0x0000000806087228 */ /* 0x000fe40000000000 */
[----:B------:R-:W-:-:S06]  /*0130*/  DADD R10, -R4, 1 ;  /* 0x3ff00000040a7429 */ /* 0x000fcc0000000100 */
[----:B---3--:R-:W-:-:S08]  /*0140*/  DFMA R8, R2, UR8, -R8 ;  /* 0x0000000802087c2b */ /* 0x008fd00008000808 */
[----:B------:R-:W-:Y:S01]  /*0150*/  DFMA R8, R10, UR10, R8 ;  /* 0x0000000a0a087c2b */ /* 0x000fe20008000008 */
[----:B0-----:R-:W-:-:S07]  /*0160*/  IMAD.WIDE.U32 R4, R0, 0x8, R12 ;  /* 0x0000000800047825 */ /* 0x001fce00078e000c */
[----:B----4-:R-:W-:-:S07]  /*0170*/  DMUL R8, R8, UR6 ;  /* 0x0000000608087c28 */ /* 0x010fce0008000000 */
[----:B------:R-:W-:Y:S01]  /*0180*/  STG.E.64 desc[UR4][R4.64], R8 ;  /* 0x0000000804007986 */ /* 0x000fe2000c101b04 */
[----:B------:R-:W-:Y:S05]  /*0190*/  EXIT ;  /* 0x000000000000794d */ /* 0x000fea0003800000 */
.L_x_2:
        /* <DEDUP_REMOVED lines=14> */
.L_x_11:


//--------------------- .text._Z18discrete_laplacianPdS_ --------------------------
	.section	.text._Z18discrete_laplacianPdS_,"ax",@progbits
	.align	128
        .global         _Z18discrete_laplacianPdS_
        .type           _Z18discrete_laplacianPdS_,@function
        .size           _Z18discrete_laplacianPdS_,(.L_x_12 - _Z18discrete_laplacianPdS_)
        .other          _Z18discrete_laplacianPdS_,@"STO_CUDA_ENTRY STV_DEFAULT"
_Z18discrete_laplacianPdS_:
.text._Z18discrete_laplacianPdS_:
[----:B------:R-:W-:Y:S01]  /*0000*/  LDC R1, c[0x0][0x37c] ;  /* 0x0000df00ff017b82 */ /* 0x000fe20000000800 */
[----:B------:R-:W0:Y:S02]  /*0010*/  S2R R9, SR_CTAID.X ;  /* 0x0000000000097919 */ /* 0x000e240000002500 */
[----:B0-----:R-:W-:-:S13]  /*0020*/  ISETP.GT.U32.AND P0, PT, R9, 0x9c3f, PT ;  /* 0x00009c3f0900780c */ /* 0x001fda0003f04070 */
[----:B------:R-:W-:Y:S05]  /*0030*/  @P0 EXIT ;  /* 0x000000000000094d */ /* 0x000fea0003800000 */
[----:B------:R-:W0:Y:S01]  /*0040*/  LDC.64 R4, c[0x0][0x380] ;  /* 0x0000e000ff047b82 */ /* 0x000e220000000a00 */
[----:B------:R-:W1:Y:S01]  /*0050*/  LDCU.64 UR4, c[0x0][0x358] ;  /* 0x00006b00ff0477ac */ /* 0x000e620008000a00 */
[----:B------:R-:W-:-:S06]  /*0060*/  LOP3.LUT R0, R9, 0xffff, RZ, 0xc0, !PT ;  /* 0x0000ffff09007812 */ /* 0x000fcc00078ec0ff */
[----:B------:R-:W2:Y:S01]  /*0070*/  LDC.64 R12, c[0x0][0x388] ;  /* 0x0000e200ff0c7b82 */ /* 0x000ea20000000a00 */
[----:B0-----:R-:W-:-:S05]  /*0080*/  IMAD.WIDE.U32 R6, R9, 0x8, R4 ;  /* 0x0000000809067825 */ /* 0x001fca00078e0004 */
[----:B-1----:R-:W3:Y:S01]  /*0090*/  LDG.E.64 R2, desc[UR4][R6.64] ;  /* 0x0000000406027981 */ /* 0x002ee2000c1e1b00 */
[----:B------:R-:W-:-:S04]  /*00a0*/  SHF.R.U32.HI R0, RZ, 0x3, R0 ;  /* 0x00000003ff007819 */ /* 0x000fc80000011600 */
[----:B------:R-:W-:-:S05]  /*00b0*/  LOP3.LUT R0, R0, 0xffff, RZ, 0xc0, !PT ;  /* 0x0000ffff00007812 */ /* 0x000fca00078ec0ff */
[----:B------:R-:W-:-:S05]  /*00c0*/  IMAD R0, R0, 0x147b, RZ ;  /* 0x0000147b00007824 */ /* 0x000fca00078e02ff */
[----:B------:R-:W-:-:S04]  /*00d0*/  SHF.R.U32.HI R0, RZ, 0x11, R0 ;  /* 0x00000011ff007819 */ /* 0x000fc80000011600 */
[----:B------:R-:W-:-:S05]  /*00e0*/  PRMT R0, R0, 0x9910, RZ ;  /* 0x0000991000007816 */ /* 0x000fca00000000ff */
[----:B------:R-:W-:-:S04]  /*00f0*/  IMAD R0, R0, 0xc8, RZ ;  /* 0x000000c800007824 */ /* 0x000fc800078e02ff */
[----:B------:R-:W-:-:S05]  /*0100*/  IMAD.MOV R0, RZ, RZ, -R0 ;  /* 0x000000ffff007224 */ /* 0x000fca00078e0a00 */
[----:B------:R-:W-:-:S05]  /*0110*/  PRMT R0, R0, 0x7710, RZ ;  /* 0x0000771000007816 */ /* 0x000fca00000000ff */
[----:B------:R-:W-:-:S05]  /*0120*/  IMAD.IADD R0, R0, 0x1, R9 ;  /* 0x0000000100007824 */ /* 0x000fca00078e0209 */
[----:B------:R-:W-:-:S04]  /*0130*/  PRMT R0, R0, 0x9910, RZ ;  /* 0x0000991000007816 */ /* 0x000fc800000000ff */
[----:B------:R-:W-:Y:S01]  /*0140*/  ISETP.NE.AND P0, PT, R0, RZ, PT ;  /* 0x000000ff0000720c */ /* 0x000fe20003f05270 */
[----:B---3--:R-:W-:Y:S01]  /*0150*/  DMUL R10, R2, -4 ;  /* 0xc0100000020a7828 */ /* 0x008fe20000000000 */
[----:B--2---:R-:W-:-:S06]  /*0160*/  IMAD.WIDE.U32 R2, R9, 0x8, R12 ;  /* 0x0000000809027825 */ /* 0x004fcc00078e000c */
[----:B------:R0:W-:Y:S05]  /*0170*/  STG.E.64 desc[UR4][R2.64], R10 ;  /* 0x0000000a02007986 */ /* 0x0001ea000c101b04 */
[----:B------:R-:W-:Y:S05]  /*0180*/  @P0 BRA `(.L_x_3) ;  /* 0x0000000000100947 */ /* 0x000fea0003800000 */
[----:B------:R-:W0:Y:S02]  /*0190*/  LDG.E.64 R12, desc[UR4][R6.64+0x638] ;  /* 0x00063804060c7981 */ /* 0x000e24000c1e1b00 */
[----:B0-----:R-:W-:-:S07]  /*01a0*/  DADD R10, R10, R12 ;  /* 0x000000000a0a7229 */ /* 0x001fce000000000c */
[----:B------:R0:W-:Y:S01]  /*01b0*/  STG.E.64 desc[UR4][R2.64], R10 ;  /* 0x0000000a02007986 */ /* 0x0001e2000c101b04 */
[----:B------:R-:W-:Y:S05]  /*01c0*/  BRA `(.L_x_4) ;  /* 0x0000000000147947 */ /* 0x000fea0003800000 */
.L_x_3:
[----:B------:R-:W0:Y:S01]  /*01d0*/  LDG.E.64 R12, desc[UR4][R6.64+-0x8] ;  /* 0xfffff804060c7981 */ /* 0x000e22000c1e1b00 */
[----:B------:R-:W-:Y:S01]  /*01e0*/  ISETP.NE.AND P0, PT, R0, 0xc7, PT ;  /* 0x000000c70000780c */ /* 0x000fe20003f05270 */
[----:B0-----:R-:W-:-:S07]  /*01f0*/  DADD R10, R10, R12 ;  /* 0x000000000a0a7229 */ /* 0x001fce000000000c */
[----:B------:R1:W-:Y:S05]  /*0200*/  STG.E.64 desc[UR4][R2.64], R10 ;  /* 0x0000000a02007986 */ /* 0x0003ea000c101b04 */
[----:B------:R-:W-:Y:S05]  /*0210*/  @!P0 BRA `(.L_x_5) ;  /* 0x00000000000c8947 */ /* 0x000fea0003800000 */
.L_x_4:
[----:B------:R-:W-:Y:S02]  /*0220*/  VIADD R12, R9, 0x1 ;  /* 0x00000001090c7836 */ /* 0x000fe40000000000 */
[----:B------:R-:W-:Y:S01]  /*0230*/  IMAD.MOV.U32 R13, RZ, RZ, RZ ;  /* 0x000000ffff0d7224 */ /* 0x000fe200078e00ff */
[----:B------:R-:W-:Y:S06]  /*0240*/  BRA `(.L_x_6) ;  /* 0x0000000000087947 */ /* 0x000fec0003800000 */
.L_x_5:
[----:B------:R-:W-:-:S05]  /*0250*/  VIADD R12, R9, 0xffffff39 ;  /* 0xffffff39090c7836 */ /* 0x000fca0000000000 */
[----:B------:R-:W-:-:S07]  /*0260*/  SHF.R.S32.HI R13, RZ, 0x1f, R12 ;  /* 0x0000001fff0d7819 */ /* 0x000fce000001140c */
.L_x_6:
[----:B------:R-:W2:Y:S02]  /*0270*/  LDC.64 R14, c[0x0][0x380] ;  /* 0x0000e000ff0e7b82 */ /* 0x000ea40000000a00 */
[----:B--2---:R-:W-:-:S04]  /*0280*/  LEA R14, P0, R12, R14, 0x3 ;  /* 0x0000000e0c0e7211 */ /* 0x004fc800078018ff */
[----:B------:R-:W-:-:S05]  /*0290*/  LEA.HI.X R15, R12, R15, R13, 0x3, P0 ;  /* 0x0000000f0c0f7211 */ /* 0x000fca00000f1c0d */
[----:B------:R-:W2:Y:S01]  /*02a0*/  LDG.E.64 R12, desc[UR4][R14.64] ;  /* 0x000000040e0c7981 */ /* 0x000ea2000c1e1b00 */
[C---:B------:R-:W-:Y:S01]  /*02b0*/  ISETP.GE.U32.AND P0, PT, R9.reuse, 0xc8, PT ;  /* 0x000000c80900780c */ /* 0x040fe20003f06070 */
[----:B------:R-:W-:-:S12]  /*02c0*/  VIADD R17, R9, 0x9b78 ;  /* 0x00009b7809117836 */ /* 0x000fd80000000000 */
[----:B------:R-:W-:Y:S01]  /*02d0*/  @P0 VIADD R17, R9, 0xffffff38 ;  /* 0xffffff3809110836 */ /* 0x000fe20000000000 */
[----:B--2---:R-:W-:-:S03]  /*02e0*/  DADD R12, R12, R10 ;  /* 0x000000000c0c7229 */ /* 0x004fc6000000000a */
[----:B01----:R-:W-:-:S04]  /*02f0*/  IMAD.WIDE.U32 R10, R17, 0x8, R4 ;  /* 0x00000008110a7825 */ /* 0x003fc800078e0004 */
[----:B------:R0:W-:Y:S04]  /*0300*/  STG.E.64 desc[UR4][R2.64], R12 ;  /* 0x0000000c02007986 */ /* 0x0001e8000c101b04 */
[----:B------:R-:W2:Y:S01]  /*0310*/  LDG.E.64 R10, desc[UR4][R10.64] ;  /* 0x000000040a0a7981 */ /* 0x000ea2000c1e1b00 */
[----:B------:R-:W-:-:S05]  /*0320*/  VIADD R17, R9, 0xffff6488 ;  /* 0xffff648809117836 */ /* 0x000fca0000000000 */
[----:B------:R-:W-:Y:S01]  /*0330*/  ISETP.GE.U32.AND P0, PT, R17, 0xc8, PT ;  /* 0x000000c81100780c */ /* 0x000fe20003f06070 */
[----:B--2---:R-:W-:-:S07]  /*0340*/  DADD R8, R12, R10 ;  /* 0x000000000c087229 */ /* 0x004fce000000000a */
[----:B------:R0:W-:Y:S05]  /*0350*/  STG.E.64 desc[UR4][R2.64], R8 ;  /* 0x0000000802007986 */ /* 0x0001ea000c101b04 */
[----:B------:R-:W-:Y:S05]  /*0360*/  @!P0 BRA `(.L_x_7) ;  /* 0x0000000000108947 */ /* 0x000fea0003800000 */
[----:B------:R-:W2:Y:S02]  /*0370*/  LDG.E.64 R6, desc[UR4][R6.64+0x640] ;  /* 0x0006400406067981 */ /* 0x000ea4000c1e1b00 */
[----:B--2---:R-:W-:-:S07]  /*0380*/  DADD R4, R8, R6 ;  /* 0x0000000008047229 */ /* 0x004fce0000000006 */
[----:B------:R-:W-:Y:S01]  /*0390*/  STG.E.64 desc[UR4][R2.64], R4 ;  /* 0x0000000402007986 */ /* 0x000fe2000c101b04 */
[----:B------:R-:W-:Y:S05]  /*03a0*/  EXIT ;  /* 0x000000000000794d */ /* 0x000fea0003800000 */
.L_x_7:
[----:B------:R-:W-:-:S06]  /*03b0*/  IMAD.WIDE.U32 R4, R17, 0x8, R4 ;  /* 0x0000000811047825 */ /* 0x000fcc00078e0004 */
[----:B------:R-:W2:Y:S02]  /*03c0*/  LDG.E.64 R4, desc[UR4][R4.64] ;  /* 0x0000000404047981 */ /* 0x000ea4000c1e1b00 */
[----:B--2---:R-:W-:-:S07]  /*03d0*/  DADD R6, R8, R4 ;  /* 0x0000000008067229 */ /* 0x004fce0000000004 */
[----:B------:R-:W-:Y:S01]  /*03e0*/  STG.E.64 desc[UR4][R2.64], R6 ;  /* 0x0000000602007986 */ /* 0x000fe2000c101b04 */
[----:B------:R-:W-:Y:S05]  /*03f0*/  EXIT ;  /* 0x000000000000794d */ /* 0x000fea0003800000 */
.L_x_8:
        /* <DEDUP_REMOVED lines=16> */
.L_x_12:


//--------------------- .nv.shared.reserved.0     --------------------------
	.section	.nv.shared.reserved.0,"aw",@nobits
	.weak		__nv_reservedSMEM_offset_0_alias
	.size		__nv_reservedSMEM_offset_0_alias, 0, 64
	.other		__nv_reservedSMEM_offset_0_alias,@"STO_CUDA_RESERVED_SHARED STV_DEFAULT"
__nv_reservedSMEM_offset_0_alias:
	.zero		0
	.zero		64


//--------------------- .nv.constant0._Z7add2to1PdS_ --------------------------
	.section	.nv.constant0._Z7add2to1PdS_,"a",@progbits
	.sectionflags	@""
	.align	4
.nv.constant0._Z7add2to1PdS_:
	.zero		912


//--------------------- .nv.constant0._Z13diff_Matrix_BPdS_S_S_dddd --------------------------
	.section	.nv.constant0._Z13diff_Matrix_BPdS_S_S_dddd,"a",@progbits
	.sectionflags	@""
	.align	4
.nv.constant0._Z13diff_Matrix_BPdS_S_S_dddd:
	.zero		960


//--------------------- .nv.constant0._Z13diff_Matrix_APdS_S_S_dddd --------------------------
	.section	.nv.constant0._Z13diff_Matrix_APdS_S_S_dddd,"a",@progbits
	.sectionflags	@""
	.align	4
.nv.constant0._Z13diff_Matrix_APdS_S_S_dddd:
	.zero		960


//--------------------- .nv.constant0._Z18discrete_laplacianPdS_ --------------------------
	.section	.nv.constant0._Z18discrete_laplacianPdS_,"a",@progbits
	.sectionflags	@""
	.align	4
.nv.constant0._Z18discrete_laplacianPdS_:
	.zero		912


//--------------------- SYMBOLS --------------------------

	.type		.nv.reservedSmem.offset0,@object
	.size		.nv.reservedSmem.offset0,0x4
